	.headerflags	@"EF_CUDA_TEXMODE_UNIFIED EF_CUDA_64BIT_ADDRESS EF_CUDA_ACCELERATORS EF_CUDA_SM90 EF_CUDA_VIRTUAL_SM(EF_CUDA_SM90)"
	.elftype	@"ET_EXEC"


//--------------------- .nv.info                  --------------------------
	.section	.nv.info,"",@"SHT_CUDA_INFO"
	.align	4


	//----- nvinfo : EIATTR_REGCOUNT
	.align		4
        /*0000*/ 	.byte	0x04, 0x2f
        /*0002*/ 	.short	(.L_1 - .L_0)
	.align		4
.L_0:
        /*0004*/ 	.word	index@(triton_poi_fused_max_pool2d_with_indices_70)
        /*0008*/ 	.word	0x00000016


	//----- nvinfo : EIATTR_MIN_STACK_SIZE
	.align		4
.L_1:
        /*000c*/ 	.byte	0x04, 0x12
        /*000e*/ 	.short	(.L_3 - .L_2)
	.align		4
.L_2:
        /*0010*/ 	.word	index@(triton_poi_fused_max_pool2d_with_indices_70)
        /*0014*/ 	.word	0x00000000


	//----- nvinfo : EIATTR_FRAME_SIZE
	.align		4
.L_3:
        /*0018*/ 	.byte	0x04, 0x11
        /*001a*/ 	.short	(.L_5 - .L_4)
	.align		4
.L_4:
        /*001c*/ 	.word	index@(triton_poi_fused_max_pool2d_with_indices_70)
        /*0020*/ 	.word	0x00000000


	//----- nvinfo : EIATTR_MIN_STACK_SIZE
	.align		4
.L_5:
        /*0024*/ 	.byte	0x04, 0x12
        /*0026*/ 	.short	(.L_7 - .L_6)
	.align		4
.L_6:
        /*0028*/ 	.word	index@(triton_poi_fused_max_pool2d_with_indices_70)
        /*002c*/ 	.word	0x00000000
.L_7:


//--------------------- .nv.info.triton_poi_fused_max_pool2d_with_indices_70 --------------------------
	.section	.nv.info.triton_poi_fused_max_pool2d_with_indices_70,"",@"SHT_CUDA_INFO"
	.sectionflags	@""
	.align	4


	//----- nvinfo : EIATTR_CUDA_API_VERSION
	.align		4
        /*0000*/ 	.byte	0x04, 0x37
        /*0002*/ 	.short	(.L_9 - .L_8)
.L_8:
        /*0004*/ 	.word	0x0000007c


	//----- nvinfo : EIATTR_KPARAM_INFO
	.align		4
.L_9:
        /*0008*/ 	.byte	0x04, 0x17
        /*000a*/ 	.short	(.L_11 - .L_10)
.L_10:
        /*000c*/ 	.word	0x00000000
        /*0010*/ 	.short	0x0003
        /*0012*/ 	.short	0x0018
        /*0014*/ 	.byte	0x00, 0xf0, 0x11, 0x00


	//----- nvinfo : EIATTR_KPARAM_INFO
	.align		4
.L_11:
        /*0018*/ 	.byte	0x04, 0x17
        /*001a*/ 	.short	(.L_13 - .L_12)
.L_12:
        /*001c*/ 	.word	0x00000000
        /*0020*/ 	.short	0x0002
        /*0022*/ 	.short	0x0010
        /*0024*/ 	.byte	0x00, 0xf4, 0x21, 0x00


	//----- nvinfo : EIATTR_KPARAM_INFO
	.align		4
.L_13:
        /*0028*/ 	.byte	0x04, 0x17
        /*002a*/ 	.short	(.L_15 - .L_14)
.L_14:
        /*002c*/ 	.word	0x00000000
        /*0030*/ 	.short	0x0001
        /*0032*/ 	.short	0x0008
        /*0034*/ 	.byte	0x00, 0xf4, 0x21, 0x00


	//----- nvinfo : EIATTR_KPARAM_INFO
	.align		4
.L_15:
        /*0038*/ 	.byte	0x04, 0x17
        /*003a*/ 	.short	(.L_17 - .L_16)
.L_16:
        /*003c*/ 	.word	0x00000000
        /*0040*/ 	.short	0x0000
        /*0042*/ 	.short	0x0000
        /*0044*/ 	.byte	0x00, 0xf4, 0x21, 0x00


	//----- nvinfo : EIATTR_SPARSE_MMA_MASK
	.align		4
.L_17:
        /*0048*/ 	.byte	0x03, 0x50
        /*004a*/ 	.short	0x0000


	//----- nvinfo : EIATTR_MAXREG_COUNT
	.align		4
        /*004c*/ 	.byte	0x03, 0x1b
        /*004e*/ 	.short	0x00ff


	//----- nvinfo : EIATTR_EXIT_INSTR_OFFSETS
	.align		4
        /*0050*/ 	.byte	0x04, 0x1c
        /*0052*/ 	.short	(.L_19 - .L_18)


	//   ....[0]....
.L_18:
        /*0054*/ 	.word	0x00000700


	//----- nvinfo : EIATTR_REQNTID
	.align		4
.L_19:
        /*0058*/ 	.byte	0x04, 0x10
        /*005a*/ 	.short	(.L_21 - .L_20)
.L_20:
        /*005c*/ 	.word	0x00000080
        /*0060*/ 	.word	0x00000001
        /*0064*/ 	.word	0x00000001


	//----- nvinfo : EIATTR_CBANK_PARAM_SIZE
	.align		4
.L_21:
        /*0068*/ 	.byte	0x03, 0x19
        /*006a*/ 	.short	0x001c


	//----- nvinfo : EIATTR_PARAM_CBANK
	.align		4
        /*006c*/ 	.byte	0x04, 0x0a
        /*006e*/ 	.short	(.L_23 - .L_22)
	.align		4
.L_22:
        /*0070*/ 	.word	index@(.nv.constant0.triton_poi_fused_max_pool2d_with_indices_70)
        /*0074*/ 	.short	0x0210
        /*0076*/ 	.short	0x001c


	//----- nvinfo : EIATTR_SW_WAR
	.align		4
.L_23:
        /*0078*/ 	.byte	0x04, 0x36
        /*007a*/ 	.short	(.L_25 - .L_24)
.L_24:
        /*007c*/ 	.word	0x00000008
.L_25:


//--------------------- .nv.callgraph             --------------------------
	.section	.nv.callgraph,"",@"SHT_CUDA_CALLGRAPH"
	.align	4
	.sectionentsize	8
	.align		4
        /*0000*/ 	.word	0x00000000
	.align		4
        /*0004*/ 	.word	0xffffffff
	.align		4
        /*0008*/ 	.word	0x00000000
	.align		4
        /*000c*/ 	.word	0xfffffffe
	.align		4
        /*0010*/ 	.word	0x00000000
	.align		4
        /*0014*/ 	.word	0xfffffffd
	.align		4
        /*0018*/ 	.word	0x00000000
	.align		4
        /*001c*/ 	.word	0xfffffffc


//--------------------- .text.triton_poi_fused_max_pool2d_with_indices_70 --------------------------
	.section	.text.triton_poi_fused_max_pool2d_with_indices_70,"ax",@progbits
	.align	128
        .global         triton_poi_fused_max_pool2d_with_indices_70
        .type           triton_poi_fused_max_pool2d_with_indices_70,@function
        .size           triton_poi_fused_max_pool2d_with_indices_70,(.L_x_1 - triton_poi_fused_max_pool2d_with_indices_70)
        .other          triton_poi_fused_max_pool2d_with_indices_70,@"STO_CUDA_ENTRY STV_DEFAULT"
triton_poi_fused_max_pool2d_with_indices_70:
.text.triton_poi_fused_max_pool2d_with_indices_70:
[----:B------:R-:W-:Y:S01]  /*0000*/  LDC R1, c[0x0][0x28] ;  /* 0x00000a00ff017b82 */ /* 0x000fe20000000800 */
[----:B------:R-:W1:Y:S01]  /*0010*/  S2R R5, SR_TID.X ;  /* 0x0000000000057919 */ /* 0x000e620000002100 */
[----:B------:R-:W-:Y:S01]  /*0020*/  CS2R R12, SRZ ;  /* 0x00000000000c7805 */ /* 0x000fe2000001ff00 */
[----:B------:R-:W-:Y:S01]  /*0030*/  ULDC.64 UR4, c[0x0][0x208] ;  /* 0x0000820000047ab9 */ /* 0x000fe20000000a00 */
[----:B------:R-:W2:Y:S01]  /*0040*/  S2R R0, SR_CTAID.X ;  /* 0x0000000000007919 */ /* 0x000ea20000002500 */
[----:B------:R-:W-:Y:S01]  /*0050*/  IMAD.MOV.U32 R14, RZ, RZ, RZ ;  /* 0x000000ffff0e7224 */ /* 0x000fe200078e00ff */
[----:B------:R-:W-:Y:S01]  /*0060*/  ULDC.64 UR6, c[0x0][0x220] ;  /* 0x0000880000067ab9 */ /* 0x000fe20000000a00 */
[----:B-1----:R-:W-:Y:S02]  /*0070*/  LOP3.LUT R5, R5, 0x7f, RZ, 0xc0, !PT ;  /* 0x0000007f05057812 */ /* 0x002fe400078ec0ff */
[----:B--2---:R-:W-:-:S03]  /*0080*/  SHF.R.S32.HI R2, RZ, 0x18, R0 ;  /* 0x00000018ff027819 */ /* 0x004fc60000011400 */
[----:B------:R-:W-:Y:S01]  /*0090*/  IMAD R5, R0, 0x80, R5 ;  /* 0x0000008000057824 */ /* 0x000fe200078e0205 */
[----:B------:R-:W-:Y:S02]  /*00a0*/  SGXT R0, R2, 0x1 ;  /* 0x000000010200781a */ /* 0x000fe40000000200 */
[----:B------:R-:W1:Y:S02]  /*00b0*/  LDC.64 R2, c[0x0][0x210] ;  /* 0x00008400ff027b82 */ /* 0x000e640000000a00 */
[CC--:B------:R-:W-:Y:S02]  /*00c0*/  LEA.HI R4, R0.reuse, R5.reuse, RZ, 0xa ;  /* 0x0000000500047211 */ /* 0x0c0fe400078f50ff */
[----:B------:R-:W-:Y:S02]  /*00d0*/  LEA.HI R0, R0, R5, RZ, 0xb ;  /* 0x0000000500007211 */ /* 0x000fe400078f58ff */
[----:B------:R-:W-:Y:S02]  /*00e0*/  SHF.R.S32.HI R9, RZ, 0xa, R4 ;  /* 0x0000000aff097819 */ /* 0x000fe40000011404 */
[----:B------:R-:W-:-:S02]  /*00f0*/  SHF.R.S32.HI R7, RZ, 0xb, R0 ;  /* 0x0000000bff077819 */ /* 0x000fc40000011400 */
[----:B------:R-:W-:Y:S02]  /*0100*/  LEA.HI R4, R4, R9, RZ, 0x1 ;  /* 0x0000000904047211 */ /* 0x000fe400078f08ff */
[----:B------:R-:W-:Y:S02]  /*0110*/  LEA.HI R0, R0, R7, RZ, 0x1 ;  /* 0x0000000700007211 */ /* 0x000fe400078f08ff */
[----:B------:R-:W-:Y:S02]  /*0120*/  LOP3.LUT R4, R4, 0xfffffffe, RZ, 0xc0, !PT ;  /* 0xfffffffe04047812 */ /* 0x000fe400078ec0ff */
[----:B------:R-:W-:-:S03]  /*0130*/  LOP3.LUT R0, R0, 0xfffffffe, RZ, 0xc0, !PT ;  /* 0xfffffffe00007812 */ /* 0x000fc600078ec0ff */
[----:B------:R-:W-:Y:S02]  /*0140*/  IMAD.IADD R15, R9, 0x1, -R4 ;  /* 0x00000001090f7824 */ /* 0x000fe400078e0a04 */
[----:B------:R-:W-:Y:S02]  /*0150*/  IMAD.IADD R0, R7, 0x1, -R0 ;  /* 0x0000000107007824 */ /* 0x000fe400078e0a00 */
[----:B------:R-:W-:Y:S01]  /*0160*/  VIADD R7, R5, 0xfffffc00 ;  /* 0xfffffc0005077836 */ /* 0x000fe20000000000 */
[----:B------:R-:W-:-:S03]  /*0170*/  ISETP.GE.AND P0, PT, R15, 0x1, PT ;  /* 0x000000010f00780c */ /* 0x000fc60003f06270 */
[----:B-1----:R-:W-:Y:S01]  /*0180*/  IMAD.WIDE R6, R7, 0x4, R2 ;  /* 0x0000000407067825 */ /* 0x002fe200078e0202 */
[----:B------:R-:W-:Y:S02]  /*0190*/  ISETP.GT.AND P4, PT, R0, RZ, !P0 ;  /* 0x000000ff0000720c */ /* 0x000fe40004784270 */
[----:B------:R-:W-:-:S04]  /*01a0*/  ISETP.GT.AND P3, PT, R15, RZ, PT ;  /* 0x000000ff0f00720c */ /* 0x000fc80003f64270 */
[----:B------:R-:W-:-:S07]  /*01b0*/  ISETP.GT.AND P6, PT, R0, RZ, P3 ;  /* 0x000000ff0000720c */ /* 0x000fce0001fc4270 */
[----:B------:R-:W2:Y:S01]  /*01c0*/  @P4 LDG.E R13, desc[UR4][R6.64] ;  /* 0x00000004060d4981 */ /* 0x000ea2000c1e1900 */
[----:B------:R-:W-:Y:S02]  /*01d0*/  VIADD R9, R5, 0xfffff400 ;  /* 0xfffff40005097836 */ /* 0x000fe40000000000 */
[----:B------:R-:W-:Y:S02]  /*01e0*/  IMAD.MOV.U32 R4, RZ, RZ, RZ ;  /* 0x000000ffff047224 */ /* 0x000fe400078e00ff */
[----:B------:R-:W-:-:S05]  /*01f0*/  IMAD.WIDE R8, R9, 0x4, R2 ;  /* 0x0000000409087825 */ /* 0x000fca00078e0202 */
[----:B------:R-:W3:Y:S01]  /*0200*/  @P6 LDG.E R4, desc[UR4][R8.64] ;  /* 0x0000000408046981 */ /* 0x000ee2000c1e1900 */
[----:B------:R-:W-:Y:S01]  /*0210*/  ISETP.GT.AND P1, PT, R15, -0x1, PT ;  /* 0xffffffff0f00780c */ /* 0x000fe20003f24270 */
[----:B------:R-:W-:Y:S01]  /*0220*/  VIADD R11, R5, 0xfffff800 ;  /* 0xfffff800050b7836 */ /* 0x000fe20000000000 */
[C---:B------:R-:W-:Y:S02]  /*0230*/  ISETP.GT.AND P2, PT, R0.reuse, -0x1, P3 ;  /* 0xffffffff0000780c */ /* 0x040fe40001f44270 */
[----:B------:R-:W-:Y:S01]  /*0240*/  ISETP.GT.AND P5, PT, R0, RZ, P1 ;  /* 0x000000ff0000720c */ /* 0x000fe20000fa4270 */
[----:B------:R-:W-:-:S04]  /*0250*/  IMAD.WIDE R10, R11, 0x4, R2 ;  /* 0x000000040b0a7825 */ /* 0x000fc800078e0202 */
[----:B------:R-:W-:Y:S01]  /*0260*/  IMAD.MOV.U32 R16, RZ, RZ, RZ ;  /* 0x000000ffff107224 */ /* 0x000fe200078e00ff */
[----:B------:R-:W-:Y:S02]  /*0270*/  LOP3.LUT R15, R0, R15, RZ, 0xfc, !PT ;  /* 0x0000000f000f7212 */ /* 0x000fe400078efcff */
[----:B------:R-:W-:-:S03]  /*0280*/  P2R R18, PR, RZ, 0x2 ;  /* 0x00000002ff127803 */ /* 0x000fc60000000000 */
[----:B------:R-:W4:Y:S04]  /*0290*/  @P2 LDG.E R14, desc[UR4][R6.64] ;  /* 0x00000004060e2981 */ /* 0x000f28000c1e1900 */
[----:B------:R1:W5:Y:S01]  /*02a0*/  @P5 LDG.E R12, desc[UR4][R10.64] ;  /* 0x000000040a0c5981 */ /* 0x000362000c1e1900 */
[C---:B------:R-:W-:Y:S01]  /*02b0*/  ISETP.LT.AND P3, PT, R0.reuse, 0x1, P3 ;  /* 0x000000010000780c */ /* 0x040fe20001f61270 */
[----:B-1----:R-:W-:Y:S01]  /*02c0*/  IMAD.WIDE R10, R5, 0x4, R2 ;  /* 0x00000004050a7825 */ /* 0x002fe200078e0202 */
[----:B--2---:R-:W-:Y:S02]  /*02d0*/  SEL R17, R13, 0xff800000, P4 ;  /* 0xff8000000d117807 */ /* 0x004fe40002000000 */
[----:B------:R-:W-:Y:S01]  /*02e0*/  ISETP.GT.AND P4, PT, R0, -0x1, !P0 ;  /* 0xffffffff0000780c */ /* 0x000fe20004784270 */
[----:B------:R-:W-:-:S04]  /*02f0*/  VIADD R13, R5, 0x400 ;  /* 0x00000400050d7836 */ /* 0x000fc80000000000 */
[----:B------:R-:W-:Y:S01]  /*0300*/  IMAD.WIDE R8, R13, 0x4, R2 ;  /* 0x000000040d087825 */ /* 0x000fe200078e0202 */
[----:B---3--:R-:W-:-:S07]  /*0310*/  SEL R19, R4, 0xff800000, P6 ;  /* 0xff80000004137807 */ /* 0x008fce0003000000 */
[----:B------:R-:W2:Y:S01]  /*0320*/  @P4 LDG.E R16, desc[UR4][R8.64] ;  /* 0x0000000408104981 */ /* 0x000ea2000c1e1900 */
[----:B------:R-:W-:Y:S01]  /*0330*/  ISETP.GT.AND P6, PT, R15, -0x1, PT ;  /* 0xffffffff0f00780c */ /* 0x000fe20003fc4270 */
[----:B------:R-:W-:Y:S02]  /*0340*/  IMAD.MOV.U32 R4, RZ, RZ, RZ ;  /* 0x000000ffff047224 */ /* 0x000fe400078e00ff */
[----:B------:R-:W-:-:S06]  /*0350*/  IMAD.MOV.U32 R13, RZ, RZ, RZ ;  /* 0x000000ffff0d7224 */ /* 0x000fcc00078e00ff */
[----:B------:R1:W3:Y:S04]  /*0360*/  @P3 LDG.E R13, desc[UR4][R8.64] ;  /* 0x00000004080d3981 */ /* 0x0002e8000c1e1900 */
[----:B------:R-:W3:Y:S01]  /*0370*/  @P6 LDG.E R4, desc[UR4][R10.64] ;  /* 0x000000040a046981 */ /* 0x000ee2000c1e1900 */
[----:B-----5:R-:W-:-:S04]  /*0380*/  SEL R12, R12, 0xff800000, P5 ;  /* 0xff8000000c0c7807 */ /* 0x020fc80002800000 */
[----:B------:R-:W-:Y:S02]  /*0390*/  FSETP.GT.AND P5, PT, R12, R19, PT ;  /* 0x000000130c00720b */ /* 0x000fe40003fa4000 */
[----:B----4-:R-:W-:Y:S02]  /*03a0*/  SEL R14, R14, 0xff800000, P2 ;  /* 0xff8000000e0e7807 */ /* 0x010fe40001000000 */
[----:B------:R-:W-:Y:S02]  /*03b0*/  FSETP.NAN.AND P2, PT, R17, R17, PT ;  /* 0x000000111100720b */ /* 0x000fe40003f48000 */
[----:B------:R-:W-:Y:S01]  /*03c0*/  ISETP.LT.AND P0, PT, R0, 0x1, !P0 ;  /* 0x000000010000780c */ /* 0x000fe20004701270 */
[----:B-1----:R-:W-:-:S04]  /*03d0*/  VIADD R9, R5, 0xc00 ;  /* 0x00000c0005097836 */ /* 0x002fc80000000000 */
[----:B------:R-:W-:Y:S01]  /*03e0*/  IMAD.WIDE R8, R9, 0x4, R2 ;  /* 0x0000000409087825 */ /* 0x000fe200078e0202 */
[----:B--2---:R-:W-:Y:S02]  /*03f0*/  SEL R16, R16, 0xff800000, P4 ;  /* 0xff80000010107807 */ /* 0x004fe40002000000 */
[----:B------:R-:W-:-:S04]  /*0400*/  FSETP.NAN.AND P4, PT, R12, R12, PT ;  /* 0x0000000c0c00720b */ /* 0x000fc80003f88000 */
[----:B------:R-:W-:-:S04]  /*0410*/  @!P5 FSEL R12, R12, R19, P4 ;  /* 0x000000130c0cd208 */ /* 0x000fc80002000000 */
[----:B------:R-:W-:-:S04]  /*0420*/  FSETP.GEU.AND P4, PT, R12, R17, PT ;  /* 0x000000110c00720b */ /* 0x000fc80003f8e000 */
[----:B------:R-:W-:Y:S02]  /*0430*/  @!P2 FSEL R17, R17, R12, !P4 ;  /* 0x0000000c1111a208 */ /* 0x000fe40006000000 */
[-C--:B------:R-:W-:Y:S02]  /*0440*/  FSETP.NAN.AND P2, PT, R14, R14.reuse, PT ;  /* 0x0000000e0e00720b */ /* 0x080fe40003f48000 */
[----:B---3--:R-:W-:Y:S02]  /*0450*/  SEL R7, R4, 0xff800000, P6 ;  /* 0xff80000004077807 */ /* 0x008fe40003000000 */
[----:B------:R-:W-:Y:S02]  /*0460*/  SEL R13, R13, 0xff800000, P3 ;  /* 0xff8000000d0d7807 */ /* 0x000fe40001800000 */
[----:B------:R-:W-:Y:S02]  /*0470*/  FSETP.NAN.AND P6, PT, R7, R7, PT ;  /* 0x000000070700720b */ /* 0x000fe40003fc8000 */
[----:B------:R-:W-:-:S02]  /*0480*/  FSETP.GEU.AND P3, PT, R17, R14, PT ;  /* 0x0000000e1100720b */ /* 0x000fc40003f6e000 */
[----:B------:R-:W-:-:S03]  /*0490*/  FSETP.NAN.AND P1, PT, R16, R16, PT ;  /* 0x000000101000720b */ /* 0x000fc60003f28000 */
[----:B------:R-:W-:-:S04]  /*04a0*/  @!P2 FSEL R14, R14, R17, !P3 ;  /* 0x000000110e0ea208 */ /* 0x000fc80005800000 */
[----:B------:R-:W-:-:S04]  /*04b0*/  FSETP.GEU.AND P2, PT, R14, R7, PT ;  /* 0x000000070e00720b */ /* 0x000fc80003f4e000 */
[----:B------:R-:W-:-:S04]  /*04c0*/  @!P6 FSEL R7, R7, R14, !P2 ;  /* 0x0000000e0707e208 */ /* 0x000fc80005000000 */
[----:B------:R-:W-:-:S04]  /*04d0*/  FSETP.GEU.AND P6, PT, R7, R16, PT ;  /* 0x000000100700720b */ /* 0x000fc80003fce000 */
[----:B------:R-:W-:Y:S02]  /*04e0*/  @!P1 FSEL R16, R16, R7, !P6 ;  /* 0x0000000710109208 */ /* 0x000fe40007000000 */
[----:B------:R-:W-:-:S04]  /*04f0*/  ISETP.NE.AND P1, PT, R18, RZ, PT ;  /* 0x000000ff1200720c */ /* 0x000fc80003f25270 */
[----:B------:R-:W-:Y:S01]  /*0500*/  ISETP.LT.AND P1, PT, R0, 0x1, P1 ;  /* 0x000000010000780c */ /* 0x000fe20000f21270 */
[----:B------:R-:W-:Y:S02]  /*0510*/  VIADD R7, R5, 0x800 ;  /* 0x0000080005077836 */ /* 0x000fe40000000000 */
[----:B------:R-:W-:Y:S02]  /*0520*/  IMAD.MOV.U32 R0, RZ, RZ, RZ ;  /* 0x000000ffff007224 */ /* 0x000fe400078e00ff */
[----:B------:R-:W-:Y:S01]  /*0530*/  IMAD.WIDE R6, R7, 0x4, R2 ;  /* 0x0000000407067825 */ /* 0x000fe200078e0202 */
[----:B------:R-:W-:Y:S01]  /*0540*/  SEL R10, RZ, 0x1, !P5 ;  /* 0x00000001ff0a7807 */ /* 0x000fe20006800000 */
[----:B------:R-:W1:Y:S02]  /*0550*/  LDC.64 R2, c[0x0][0x218] ;  /* 0x00008600ff027b82 */ /* 0x000e640000000a00 */
[----:B------:R-:W-:-:S04]  /*0560*/  IMAD.MOV.U32 R4, RZ, RZ, RZ ;  /* 0x000000ffff047224 */ /* 0x000fc800078e00ff */
[----:B------:R2:W3:Y:S04]  /*0570*/  @P1 LDG.E R0, desc[UR4][R6.64] ;  /* 0x0000000406001981 */ /* 0x0004e8000c1e1900 */
[----:B------:R-:W4:Y:S01]  /*0580*/  @P0 LDG.E R4, desc[UR4][R8.64] ;  /* 0x0000000408040981 */ /* 0x000f22000c1e1900 */
[----:B------:R-:W-:Y:S02]  /*0590*/  SEL R10, R10, 0x2, P4 ;  /* 0x000000020a0a7807 */ /* 0x000fe40002000000 */
[----:B------:R-:W-:Y:S02]  /*05a0*/  FSETP.GEU.AND P4, PT, R16, R13, PT ;  /* 0x0000000d1000720b */ /* 0x000fe40003f8e000 */
[----:B------:R-:W-:-:S04]  /*05b0*/  SEL R10, R10, 0x3, P3 ;  /* 0x000000030a0a7807 */ /* 0x000fc80001800000 */
[----:B------:R-:W-:-:S04]  /*05c0*/  SEL R10, R10, 0x4, P2 ;  /* 0x000000040a0a7807 */ /* 0x000fc80001000000 */
[----:B------:R-:W-:-:S04]  /*05d0*/  SEL R10, R10, 0x5, P6 ;  /* 0x000000050a0a7807 */ /* 0x000fc80003000000 */
[----:B------:R-:W-:Y:S02]  /*05e0*/  SEL R10, R10, 0x6, P4 ;  /* 0x000000060a0a7807 */ /* 0x000fe40002000000 */
[----:B--2---:R-:W-:Y:S01]  /*05f0*/  IADD3 R6, P2, R5, UR6, RZ ;  /* 0x0000000605067c10 */ /* 0x004fe2000ff5e0ff */
[----:B-1----:R-:W-:-:S03]  /*0600*/  IMAD.WIDE R2, R5, 0x4, R2 ;  /* 0x0000000405027825 */ /* 0x002fc600078e0202 */
[----:B------:R-:W-:Y:S02]  /*0610*/  LEA.HI.X.SX32 R7, R5, UR7, 0x1, P2 ;  /* 0x0000000705077c11 */ /* 0x000fe400090f0eff */
[----:B---3--:R-:W-:Y:S02]  /*0620*/  SEL R0, R0, 0xff800000, P1 ;  /* 0xff80000000007807 */ /* 0x008fe40000800000 */
[----:B------:R-:W-:Y:S02]  /*0630*/  FSETP.NAN.AND P1, PT, R13, R13, PT ;  /* 0x0000000d0d00720b */ /* 0x000fe40003f28000 */
[----:B----4-:R-:W-:Y:S02]  /*0640*/  SEL R11, R4, 0xff800000, P0 ;  /* 0xff800000040b7807 */ /* 0x010fe40000000000 */
[----:B------:R-:W-:-:S09]  /*0650*/  FSETP.NAN.AND P0, PT, R0, R0, PT ;  /* 0x000000000000720b */ /* 0x000fd20003f08000 */
[----:B------:R-:W-:Y:S02]  /*0660*/  @!P1 FSEL R13, R13, R16, !P4 ;  /* 0x000000100d0d9208 */ /* 0x000fe40006000000 */
[----:B------:R-:W-:Y:S02]  /*0670*/  FSETP.NAN.AND P1, PT, R11, R11, PT ;  /* 0x0000000b0b00720b */ /* 0x000fe40003f28000 */
[----:B------:R-:W-:-:S04]  /*0680*/  FSETP.GEU.AND P3, PT, R13, R0, PT ;  /* 0x000000000d00720b */ /* 0x000fc80003f6e000 */
[----:B------:R-:W-:Y:S02]  /*0690*/  @!P0 FSEL R0, R0, R13, !P3 ;  /* 0x0000000d00008208 */ /* 0x000fe40005800000 */
[----:B------:R-:W-:Y:S02]  /*06a0*/  SEL R10, R10, 0x7, P3 ;  /* 0x000000070a0a7807 */ /* 0x000fe40001800000 */
[----:B------:R-:W-:-:S04]  /*06b0*/  FSETP.GEU.AND P0, PT, R0, R11, PT ;  /* 0x0000000b0000720b */ /* 0x000fc80003f0e000 */
[----:B------:R-:W-:Y:S02]  /*06c0*/  @!P1 SEL R11, R11, R0, !P0 ;  /* 0x000000000b0b9207 */ /* 0x000fe40004000000 */
[----:B------:R-:W-:-:S03]  /*06d0*/  SEL R5, R10, 0x8, P0 ;  /* 0x000000080a057807 */ /* 0x000fc60000000000 */
[----:B------:R-:W-:Y:S04]  /*06e0*/  STG.E desc[UR4][R2.64], R11 ;  /* 0x0000000b02007986 */ /* 0x000fe8000c101904 */
[----:B------:R-:W-:Y:S01]  /*06f0*/  STG.E.U8 desc[UR4][R6.64], R5 ;  /* 0x0000000506007986 */ /* 0x000fe2000c101104 */
[----:B------:R-:W-:Y:S05]  /*0700*/  EXIT ;  /* 0x000000000000794d */ /* 0x000fea0003800000 */
.L_x_0:
[----:B------:R-:W-:-:S00]  /*0710*/  BRA `(.L_x_0) ;  /* 0xfffffffc00fc7947 */ /* 0x000fc0000383ffff */
[----:B------:R-:W-:-:S00]  /*0720*/  NOP ;  /* 0x0000000000007918 */ /* 0x000fc00000000000 */
        /* <DEDUP_REMOVED lines=13> */
.L_x_1:


//--------------------- .nv.constant0.triton_poi_fused_max_pool2d_with_indices_70 --------------------------
	.section	.nv.constant0.triton_poi_fused_max_pool2d_with_indices_70,"a",@progbits
	.sectionflags	@""
	.align	4
.nv.constant0.triton_poi_fused_max_pool2d_with_indices_70:
	.zero		556
